	.headerflags	@"EF_CUDA_TEXMODE_UNIFIED EF_CUDA_64BIT_ADDRESS EF_CUDA_ACCELERATORS EF_CUDA_SM90 EF_CUDA_VIRTUAL_SM(EF_CUDA_SM90)"
	.elftype	@"ET_EXEC"


//--------------------- .nv.info                  --------------------------
	.section	.nv.info,"",@"SHT_CUDA_INFO"
	.align	4


	//----- nvinfo : EIATTR_REGCOUNT
	.align		4
        /*0000*/ 	.byte	0x04, 0x2f
        /*0002*/ 	.short	(.L_1 - .L_0)
	.align		4
.L_0:
        /*0004*/ 	.word	index@(triton_poi_fused_mean_mul_sigmoid_47)
        /*0008*/ 	.word	0x0000001c


	//----- nvinfo : EIATTR_MIN_STACK_SIZE
	.align		4
.L_1:
        /*000c*/ 	.byte	0x04, 0x12
        /*000e*/ 	.short	(.L_3 - .L_2)
	.align		4
.L_2:
        /*0010*/ 	.word	index@(triton_poi_fused_mean_mul_sigmoid_47)
        /*0014*/ 	.word	0x00000000


	//----- nvinfo : EIATTR_FRAME_SIZE
	.align		4
.L_3:
        /*0018*/ 	.byte	0x04, 0x11
        /*001a*/ 	.short	(.L_5 - .L_4)
	.align		4
.L_4:
        /*001c*/ 	.word	index@(triton_poi_fused_mean_mul_sigmoid_47)
        /*0020*/ 	.word	0x00000000


	//----- nvinfo : EIATTR_MIN_STACK_SIZE
	.align		4
.L_5:
        /*0024*/ 	.byte	0x04, 0x12
        /*0026*/ 	.short	(.L_7 - .L_6)
	.align		4
.L_6:
        /*0028*/ 	.word	index@(triton_poi_fused_mean_mul_sigmoid_47)
        /*002c*/ 	.word	0x00000000
.L_7:


//--------------------- .nv.info.triton_poi_fused_mean_mul_sigmoid_47 --------------------------
	.section	.nv.info.triton_poi_fused_mean_mul_sigmoid_47,"",@"SHT_CUDA_INFO"
	.sectionflags	@""
	.align	4


	//----- nvinfo : EIATTR_CUDA_API_VERSION
	.align		4
        /*0000*/ 	.byte	0x04, 0x37
        /*0002*/ 	.short	(.L_9 - .L_8)
.L_8:
        /*0004*/ 	.word	0x0000007c


	//----- nvinfo : EIATTR_KPARAM_INFO
	.align		4
.L_9:
        /*0008*/ 	.byte	0x04, 0x17
        /*000a*/ 	.short	(.L_11 - .L_10)
.L_10:
        /*000c*/ 	.word	0x00000000
        /*0010*/ 	.short	0x0002
        /*0012*/ 	.short	0x0010
        /*0014*/ 	.byte	0x00, 0xf0, 0x11, 0x00


	//----- nvinfo : EIATTR_KPARAM_INFO
	.align		4
.L_11:
        /*0018*/ 	.byte	0x04, 0x17
        /*001a*/ 	.short	(.L_13 - .L_12)
.L_12:
        /*001c*/ 	.word	0x00000000
        /*0020*/ 	.short	0x0001
        /*0022*/ 	.short	0x0008
        /*0024*/ 	.byte	0x00, 0xf4, 0x21, 0x00


	//----- nvinfo : EIATTR_KPARAM_INFO
	.align		4
.L_13:
        /*0028*/ 	.byte	0x04, 0x17
        /*002a*/ 	.short	(.L_15 - .L_14)
.L_14:
        /*002c*/ 	.word	0x00000000
        /*0030*/ 	.short	0x0000
        /*0032*/ 	.short	0x0000
        /*0034*/ 	.byte	0x00, 0xf4, 0x21, 0x00


	//----- nvinfo : EIATTR_SPARSE_MMA_MASK
	.align		4
.L_15:
        /*0038*/ 	.byte	0x03, 0x50
        /*003a*/ 	.short	0x0000


	//----- nvinfo : EIATTR_MAXREG_COUNT
	.align		4
        /*003c*/ 	.byte	0x03, 0x1b
        /*003e*/ 	.short	0x00ff


	//----- nvinfo : EIATTR_EXIT_INSTR_OFFSETS
	.align		4
        /*0040*/ 	.byte	0x04, 0x1c
        /*0042*/ 	.short	(.L_17 - .L_16)


	//   ....[0]....
.L_16:
        /*0044*/ 	.word	0x00000880


	//   ....[1]....
        /*0048*/ 	.word	0x000008c0


	//----- nvinfo : EIATTR_REQNTID
	.align		4
.L_17:
        /*004c*/ 	.byte	0x04, 0x10
        /*004e*/ 	.short	(.L_19 - .L_18)
.L_18:
        /*0050*/ 	.word	0x00000080
        /*0054*/ 	.word	0x00000001
        /*0058*/ 	.word	0x00000001


	//----- nvinfo : EIATTR_CBANK_PARAM_SIZE
	.align		4
.L_19:
        /*005c*/ 	.byte	0x03, 0x19
        /*005e*/ 	.short	0x0014


	//----- nvinfo : EIATTR_PARAM_CBANK
	.align		4
        /*0060*/ 	.byte	0x04, 0x0a
        /*0062*/ 	.short	(.L_21 - .L_20)
	.align		4
.L_20:
        /*0064*/ 	.word	index@(.nv.constant0.triton_poi_fused_mean_mul_sigmoid_47)
        /*0068*/ 	.short	0x0210
        /*006a*/ 	.short	0x0014


	//----- nvinfo : EIATTR_SW_WAR
	.align		4
.L_21:
        /*006c*/ 	.byte	0x04, 0x36
        /*006e*/ 	.short	(.L_23 - .L_22)
.L_22:
        /*0070*/ 	.word	0x00000008
.L_23:


//--------------------- .nv.callgraph             --------------------------
	.section	.nv.callgraph,"",@"SHT_CUDA_CALLGRAPH"
	.align	4
	.sectionentsize	8
	.align		4
        /*0000*/ 	.word	0x00000000
	.align		4
        /*0004*/ 	.word	0xffffffff
	.align		4
        /*0008*/ 	.word	0x00000000
	.align		4
        /*000c*/ 	.word	0xfffffffe
	.align		4
        /*0010*/ 	.word	0x00000000
	.align		4
        /*0014*/ 	.word	0xfffffffd
	.align		4
        /*0018*/ 	.word	0x00000000
	.align		4
        /*001c*/ 	.word	0xfffffffc


//--------------------- .text.triton_poi_fused_mean_mul_sigmoid_47 --------------------------
	.section	.text.triton_poi_fused_mean_mul_sigmoid_47,"ax",@progbits
	.align	128
        .global         triton_poi_fused_mean_mul_sigmoid_47
        .type           triton_poi_fused_mean_mul_sigmoid_47,@function
        .size           triton_poi_fused_mean_mul_sigmoid_47,(.L_x_1 - triton_poi_fused_mean_mul_sigmoid_47)
        .other          triton_poi_fused_mean_mul_sigmoid_47,@"STO_CUDA_ENTRY STV_DEFAULT"
triton_poi_fused_mean_mul_sigmoid_47:
.text.triton_poi_fused_mean_mul_sigmoid_47:
[----:B------:R-:W0:Y:S02]  /*0000*/  LDC R1, c[0x0][0x28] ;  /* 0x00000a00ff017b82 */ /* 0x000e240000000800 */
[----:B------:R-:W1:Y:S01]  /*0010*/  S2R R0, SR_TID.X ;  /* 0x0000000000007919 */ /* 0x000e620000002100 */
[----:B------:R-:W2:Y:S01]  /*0020*/  LDC.64 R8, c[0x0][0x210] ;  /* 0x00008400ff087b82 */ /* 0x000ea20000000a00 */
[----:B------:R-:W-:Y:S01]  /*0030*/  CS2R R6, SRZ ;  /* 0x0000000000067805 */ /* 0x000fe2000001ff00 */
[----:B------:R-:W-:Y:S01]  /*0040*/  ULDC.64 UR4, c[0x0][0x208] ;  /* 0x0000820000047ab9 */ /* 0x000fe20000000a00 */
[----:B------:R-:W3:Y:S01]  /*0050*/  S2R R13, SR_CTAID.X ;  /* 0x00000000000d7919 */ /* 0x000ee20000002500 */
[----:B------:R-:W-:Y:S02]  /*0060*/  CS2R R4, SRZ ;  /* 0x0000000000047805 */ /* 0x000fe4000001ff00 */
[----:B-1----:R-:W-:-:S04]  /*0070*/  SHF.L.U32 R0, R0, 0x1, RZ ;  /* 0x0000000100007819 */ /* 0x002fc800000006ff */
[----:B------:R-:W-:-:S04]  /*0080*/  LOP3.LUT R0, R0, 0xfe, RZ, 0xc0, !PT ;  /* 0x000000fe00007812 */ /* 0x000fc800078ec0ff */
[----:B---3--:R-:W-:-:S04]  /*0090*/  LEA R13, R13, R0, 0x8 ;  /* 0x000000000d0d7211 */ /* 0x008fc800078e40ff */
[C---:B------:R-:W-:Y:S01]  /*00a0*/  ISETP.GE.AND P0, PT, R13.reuse, 0x2400, PT ;  /* 0x000024000d00780c */ /* 0x040fe20003f06270 */
[----:B------:R-:W-:-:S05]  /*00b0*/  IMAD.HI R0, R13, 0x38e38e39, RZ ;  /* 0x38e38e390d007827 */ /* 0x000fca00078e02ff */
[----:B------:R-:W-:-:S04]  /*00c0*/  SHF.R.U32.HI R3, RZ, 0x1f, R0 ;  /* 0x0000001fff037819 */ /* 0x000fc80000011600 */
[----:B------:R-:W-:-:S05]  /*00d0*/  LEA.HI.SX32 R0, R0, R3, 0x17 ;  /* 0x0000000300007211 */ /* 0x000fca00078fbaff */
[----:B------:R-:W-:-:S04]  /*00e0*/  IMAD R3, R0, -0x900, R13 ;  /* 0xfffff70000037824 */ /* 0x000fc800078e020d */
[----:B------:R-:W-:-:S04]  /*00f0*/  IMAD R19, R0, 0x2400, R3 ;  /* 0x0000240000137824 */ /* 0x000fc800078e0203 */
[----:B--2---:R-:W-:Y:S01]  /*0100*/  IMAD.WIDE R10, R19, 0x4, R8 ;  /* 0x00000004130a7825 */ /* 0x004fe200078e0208 */
[----:B------:R-:W-:-:S04]  /*0110*/  IADD3 R15, R19, 0x900, RZ ;  /* 0x00000900130f7810 */ /* 0x000fc80007ffe0ff */
[----:B------:R-:W2:Y:S01]  /*0120*/  @!P0 LDG.E.64 R6, desc[UR4][R10.64] ;  /* 0x000000040a068981 */ /* 0x000ea2000c1e1b00 */
[----:B------:R-:W-:-:S05]  /*0130*/  IMAD.WIDE R14, R15, 0x4, R8 ;  /* 0x000000040f0e7825 */ /* 0x000fca00078e0208 */
[----:B------:R-:W3:Y:S01]  /*0140*/  @!P0 LDG.E.64 R4, desc[UR4][R14.64] ;  /* 0x000000040e048981 */ /* 0x000ee2000c1e1b00 */
[----:B------:R-:W-:Y:S02]  /*0150*/  IADD3 R17, R19, 0x1200, RZ ;  /* 0x0000120013117810 */ /* 0x000fe40007ffe0ff */
[----:B------:R-:W-:Y:S02]  /*0160*/  CS2R R2, SRZ ;  /* 0x0000000000027805 */ /* 0x000fe4000001ff00 */
[----:B------:R-:W-:Y:S01]  /*0170*/  IADD3 R19, R19, 0x1b00, RZ ;  /* 0x00001b0013137810 */ /* 0x000fe20007ffe0ff */
[----:B------:R-:W-:-:S04]  /*0180*/  IMAD.WIDE R16, R17, 0x4, R8 ;  /* 0x0000000411107825 */ /* 0x000fc800078e0208 */
[----:B------:R-:W-:Y:S01]  /*0190*/  IMAD.WIDE R18, R19, 0x4, R8 ;  /* 0x0000000413127825 */ /* 0x000fe200078e0208 */
[----:B------:R-:W-:Y:S01]  /*01a0*/  CS2R R8, SRZ ;  /* 0x0000000000087805 */ /* 0x000fe2000001ff00 */
[----:B------:R-:W4:Y:S05]  /*01b0*/  @!P0 LDG.E.64 R2, desc[UR4][R16.64] ;  /* 0x0000000410028981 */ /* 0x000f2a000c1e1b00 */
[----:B------:R-:W5:Y:S01]  /*01c0*/  @!P0 LDG.E.64 R8, desc[UR4][R18.64] ;  /* 0x0000000412088981 */ /* 0x000f62000c1e1b00 */
[----:B--2---:R-:W-:-:S04]  /*01d0*/  FADD R0, RZ, -R6 ;  /* 0x80000006ff007221 */ /* 0x004fc80000000000 */
[----:B------:R-:W-:Y:S01]  /*01e0*/  FMUL R10, R0, 1.4426950216293334961 ;  /* 0x3fb8aa3b000a7820 */ /* 0x000fe20000400000 */
[----:B---3--:R-:W-:Y:S01]  /*01f0*/  FADD R0, RZ, -R4 ;  /* 0x80000004ff007221 */ /* 0x008fe20000000000 */
[----:B------:R-:W-:-:S03]  /*0200*/  FADD R11, RZ, -R5 ;  /* 0x80000005ff0b7221 */ /* 0x000fc60000000000 */
[----:B------:R-:W-:Y:S01]  /*0210*/  FSETP.GEU.AND P2, PT, R10, -126, PT ;  /* 0xc2fc00000a00780b */ /* 0x000fe20003f4e000 */
[----:B------:R-:W-:Y:S01]  /*0220*/  FMUL R12, R0, 1.4426950216293334961 ;  /* 0x3fb8aa3b000c7820 */ /* 0x000fe20000400000 */
[----:B------:R-:W-:Y:S01]  /*0230*/  FADD R0, RZ, -R7 ;  /* 0x80000007ff007221 */ /* 0x000fe20000000000 */
[----:B------:R-:W-:-:S03]  /*0240*/  FMUL R11, R11, 1.4426950216293334961 ;  /* 0x3fb8aa3b0b0b7820 */ /* 0x000fc60000400000 */
[----:B------:R-:W-:Y:S01]  /*0250*/  FSETP.GEU.AND P5, PT, R12, -126, PT ;  /* 0xc2fc00000c00780b */ /* 0x000fe20003fae000 */
[----:B------:R-:W-:Y:S01]  /*0260*/  FMUL R0, R0, 1.4426950216293334961 ;  /* 0x3fb8aa3b00007820 */ /* 0x000fe20000400000 */
[----:B------:R-:W-:Y:S01]  /*0270*/  FSETP.GEU.AND P4, PT, R11, -126, PT ;  /* 0xc2fc00000b00780b */ /* 0x000fe20003f8e000 */
[----:B----4-:R-:W-:-:S03]  /*0280*/  FADD R14, RZ, -R2 ;  /* 0x80000002ff0e7221 */ /* 0x010fc60000000000 */
[----:B------:R-:W-:Y:S01]  /*0290*/  FSETP.GEU.AND P1, PT, R0, -126, PT ;  /* 0xc2fc00000000780b */ /* 0x000fe20003f2e000 */
[----:B------:R-:W-:Y:S01]  /*02a0*/  @!P2 FMUL R10, R10, 0.5 ;  /* 0x3f0000000a0aa820 */ /* 0x000fe20000400000 */
[----:B------:R-:W-:Y:S01]  /*02b0*/  FMUL R15, R14, 1.4426950216293334961 ;  /* 0x3fb8aa3b0e0f7820 */ /* 0x000fe20000400000 */
[----:B-----5:R-:W-:Y:S01]  /*02c0*/  FADD R16, RZ, -R8 ;  /* 0x80000008ff107221 */ /* 0x020fe20000000000 */
[----:B------:R-:W-:-:S03]  /*02d0*/  FADD R14, RZ, -R3 ;  /* 0x80000003ff0e7221 */ /* 0x000fc60000000000 */
[----:B------:R-:W-:Y:S01]  /*02e0*/  @!P5 FMUL R12, R12, 0.5 ;  /* 0x3f0000000c0cd820 */ /* 0x000fe20000400000 */
[----:B------:R-:W1:Y:S01]  /*02f0*/  MUFU.EX2 R10, R10 ;  /* 0x0000000a000a7308 */ /* 0x000e620000000800 */
[----:B------:R-:W-:Y:S01]  /*0300*/  FSETP.GEU.AND P3, PT, R15, -126, PT ;  /* 0xc2fc00000f00780b */ /* 0x000fe20003f6e000 */
[----:B------:R-:W-:Y:S01]  /*0310*/  FMUL R17, R16, 1.4426950216293334961 ;  /* 0x3fb8aa3b10117820 */ /* 0x000fe20000400000 */
[----:B------:R-:W-:Y:S01]  /*0320*/  FMUL R14, R14, 1.4426950216293334961 ;  /* 0x3fb8aa3b0e0e7820 */ /* 0x000fe20000400000 */
[----:B------:R-:W-:Y:S01]  /*0330*/  FADD R16, RZ, -R9 ;  /* 0x80000009ff107221 */ /* 0x000fe20000000000 */
[----:B------:R-:W-:Y:S01]  /*0340*/  @!P1 FMUL R0, R0, 0.5 ;  /* 0x3f00000000009820 */ /* 0x000fe20000400000 */
[----:B------:R-:W-:Y:S02]  /*0350*/  @!P4 FMUL R11, R11, 0.5 ;  /* 0x3f0000000b0bc820 */ /* 0x000fe40000400000 */
[----:B------:R-:W2:Y:S01]  /*0360*/  MUFU.EX2 R12, R12 ;  /* 0x0000000c000c7308 */ /* 0x000ea20000000800 */
[----:B------:R-:W-:Y:S01]  /*0370*/  FMUL R18, R16, 1.4426950216293334961 ;  /* 0x3fb8aa3b10127820 */ /* 0x000fe20000400000 */
[----:B------:R-:W-:-:S04]  /*0380*/  FSETP.GEU.AND P6, PT, R14, -126, PT ;  /* 0xc2fc00000e00780b */ /* 0x000fc80003fce000 */
[----:B------:R-:W-:Y:S01]  /*0390*/  @!P3 FMUL R15, R15, 0.5 ;  /* 0x3f0000000f0fb820 */ /* 0x000fe20000400000 */
[----:B-1----:R-:W-:Y:S01]  /*03a0*/  @!P2 FMUL R10, R10, R10 ;  /* 0x0000000a0a0aa220 */ /* 0x002fe20000400000 */
[----:B------:R-:W-:Y:S01]  /*03b0*/  FSETP.GEU.AND P2, PT, R18, -126, PT ;  /* 0xc2fc00001200780b */ /* 0x000fe20003f4e000 */
[----:B------:R-:W1:Y:S02]  /*03c0*/  MUFU.EX2 R0, R0 ;  /* 0x0000000000007308 */ /* 0x000e640000000800 */
[----:B------:R-:W-:Y:S01]  /*03d0*/  FADD R10, R10, 1 ;  /* 0x3f8000000a0a7421 */ /* 0x000fe20000000000 */
[----:B--2---:R-:W-:Y:S01]  /*03e0*/  @!P5 FMUL R12, R12, R12 ;  /* 0x0000000c0c0cd220 */ /* 0x004fe20000400000 */
[----:B------:R-:W-:-:S04]  /*03f0*/  FSETP.GEU.AND P5, PT, R17, -126, PT ;  /* 0xc2fc00001100780b */ /* 0x000fc80003fae000 */
[----:B------:R-:W2:Y:S01]  /*0400*/  MUFU.EX2 R11, R11 ;  /* 0x0000000b000b7308 */ /* 0x000ea20000000800 */
[----:B------:R-:W-:Y:S01]  /*0410*/  @!P6 FMUL R14, R14, 0.5 ;  /* 0x3f0000000e0ee820 */ /* 0x000fe20000400000 */
[----:B------:R-:W-:Y:S02]  /*0420*/  FADD R12, R12, 1 ;  /* 0x3f8000000c0c7421 */ /* 0x000fe40000000000 */
[----:B------:R-:W-:Y:S01]  /*0430*/  @!P2 FMUL R18, R18, 0.5 ;  /* 0x3f0000001212a820 */ /* 0x000fe20000400000 */
[----:B-1----:R-:W-:-:S03]  /*0440*/  @!P1 FMUL R0, R0, R0 ;  /* 0x0000000000009220 */ /* 0x002fc60000400000 */
[----:B------:R-:W1:Y:S01]  /*0450*/  MUFU.EX2 R15, R15 ;  /* 0x0000000f000f7308 */ /* 0x000e620000000800 */
[----:B------:R-:W-:Y:S01]  /*0460*/  FSETP.GT.AND P1, PT, R10, 8.50705917302346158658e+37, PT ;  /* 0x7e8000000a00780b */ /* 0x000fe20003f24000 */
[----:B------:R-:W-:Y:S01]  /*0470*/  FADD R16, R0, 1 ;  /* 0x3f80000000107421 */ /* 0x000fe20000000000 */
[----:B------:R-:W-:Y:S01]  /*0480*/  @!P5 FMUL R17, R17, 0.5 ;  /* 0x3f0000001111d820 */ /* 0x000fe20000400000 */
[----:B------:R-:W-:Y:S01]  /*0490*/  HFMA2.MMA R0, -RZ, RZ, 1.625, 0 ;  /* 0x3e800000ff007435 */ /* 0x000fe200000001ff */
[----:B--2---:R-:W-:-:S03]  /*04a0*/  @!P4 FMUL R11, R11, R11 ;  /* 0x0000000b0b0bc220 */ /* 0x004fc60000400000 */
[----:B------:R-:W2:Y:S01]  /*04b0*/  MUFU.EX2 R14, R14 ;  /* 0x0000000e000e7308 */ /* 0x000ea20000000800 */
[----:B------:R-:W-:Y:S01]  /*04c0*/  FSETP.GT.AND P4, PT, R16, 8.50705917302346158658e+37, PT ;  /* 0x7e8000001000780b */ /* 0x000fe20003f84000 */
[----:B------:R-:W-:-:S04]  /*04d0*/  FADD R11, R11, 1 ;  /* 0x3f8000000b0b7421 */ /* 0x000fc80000000000 */
[----:B------:R-:W-:Y:S01]  /*04e0*/  @P1 FMUL R10, R10, 0.25 ;  /* 0x3e8000000a0a1820 */ /* 0x000fe20000400000 */
[----:B-1----:R-:W-:Y:S01]  /*04f0*/  @!P3 FMUL R15, R15, R15 ;  /* 0x0000000f0f0fb220 */ /* 0x002fe20000400000 */
[----:B------:R-:W1:Y:S01]  /*0500*/  MUFU.EX2 R17, R17 ;  /* 0x0000001100117308 */ /* 0x000e620000000800 */
[----:B------:R-:W-:Y:S02]  /*0510*/  FSETP.GT.AND P3, PT, R12, 8.50705917302346158658e+37, PT ;  /* 0x7e8000000c00780b */ /* 0x000fe40003f64000 */
[----:B------:R-:W-:Y:S02]  /*0520*/  FADD R22, R15, 1 ;  /* 0x3f8000000f167421 */ /* 0x000fe40000000000 */
[----:B------:R-:W-:Y:S01]  /*0530*/  FSEL R21, R0, 1, P3 ;  /* 0x3f80000000157808 */ /* 0x000fe20001800000 */
[----:B------:R-:W-:Y:S01]  /*0540*/  @P4 FMUL R16, R16, 0.25 ;  /* 0x3e80000010104820 */ /* 0x000fe20000400000 */
[----:B--2---:R-:W-:Y:S01]  /*0550*/  @!P6 FMUL R14, R14, R14 ;  /* 0x0000000e0e0ee220 */ /* 0x004fe20000400000 */
[----:B------:R-:W2:Y:S01]  /*0560*/  MUFU.EX2 R23, R18 ;  /* 0x0000001200177308 */ /* 0x000ea20000000800 */
[----:B------:R-:W-:-:S02]  /*0570*/  FSETP.GT.AND P6, PT, R11, 8.50705917302346158658e+37, PT ;  /* 0x7e8000000b00780b */ /* 0x000fc40003fc4000 */
[----:B------:R-:W-:Y:S02]  /*0580*/  FADD R24, R14, 1 ;  /* 0x3f8000000e187421 */ /* 0x000fe40000000000 */
[----:B------:R-:W-:Y:S01]  /*0590*/  FSEL R25, R0, 1, P6 ;  /* 0x3f80000000197808 */ /* 0x000fe20003000000 */
[----:B------:R-:W-:Y:S01]  /*05a0*/  @P3 FMUL R12, R12, 0.25 ;  /* 0x3e8000000c0c3820 */ /* 0x000fe20000400000 */
[----:B-1----:R-:W-:Y:S01]  /*05b0*/  @!P5 FMUL R17, R17, R17 ;  /* 0x000000111111d220 */ /* 0x002fe20000400000 */
[----:B------:R1:W3:Y:S01]  /*05c0*/  MUFU.RCP R19, R10 ;  /* 0x0000000a00137308 */ /* 0x0002e20000001000 */
[----:B------:R-:W-:Y:S02]  /*05d0*/  FSETP.GT.AND P5, PT, R22, 8.50705917302346158658e+37, PT ;  /* 0x7e8000001600780b */ /* 0x000fe40003fa4000 */
[----:B------:R-:W-:Y:S01]  /*05e0*/  FADD R15, R17, 1 ;  /* 0x3f800000110f7421 */ /* 0x000fe20000000000 */
[----:B------:R-:W-:Y:S02]  /*05f0*/  FSETP.GT.AND P3, PT, R24, 8.50705917302346158658e+37, PT ;  /* 0x7e8000001800780b */ /* 0x000fe40003f64000 */
[----:B------:R-:W-:Y:S01]  /*0600*/  @P6 FMUL R11, R11, 0.25 ;  /* 0x3e8000000b0b6820 */ /* 0x000fe20000400000 */
[----:B--2---:R-:W-:Y:S01]  /*0610*/  @!P2 FMUL R23, R23, R23 ;  /* 0x000000171717a220 */ /* 0x004fe20000400000 */
[----:B------:R-:W-:Y:S01]  /*0620*/  FSETP.GT.AND P2, PT, R15, 8.50705917302346158658e+37, PT ;  /* 0x7e8000000f00780b */ /* 0x000fe20003f44000 */
[----:B------:R-:W2:Y:S01]  /*0630*/  MUFU.RCP R18, R12 ;  /* 0x0000000c00127308 */ /* 0x000ea20000001000 */
[C---:B-1----:R-:W-:Y:S01]  /*0640*/  FSEL R10, R0.reuse, 1, P1 ;  /* 0x3f800000000a7808 */ /* 0x042fe20000800000 */
[----:B------:R-:W-:Y:S01]  /*0650*/  FADD R17, R23, 1 ;  /* 0x3f80000017117421 */ /* 0x000fe20000000000 */
[----:B------:R-:W-:-:S02]  /*0660*/  FSEL R23, R0, 1, P4 ;  /* 0x3f80000000177808 */ /* 0x000fc40002000000 */
[----:B------:R-:W-:Y:S01]  /*0670*/  @P5 FMUL R22, R22, 0.25 ;  /* 0x3e80000016165820 */ /* 0x000fe20000400000 */
[----:B---3--:R-:W-:Y:S01]  /*0680*/  FMUL R19, R19, R10 ;  /* 0x0000000a13137220 */ /* 0x008fe20000400000 */
[----:B------:R-:W-:Y:S01]  /*0690*/  FSETP.GT.AND P1, PT, R17, 8.50705917302346158658e+37, PT ;  /* 0x7e8000001100780b */ /* 0x000fe20003f24000 */
[----:B------:R1:W3:Y:S01]  /*06a0*/  MUFU.RCP R20, R11 ;  /* 0x0000000b00147308 */ /* 0x0002e20000001000 */
[----:B------:R-:W-:-:S03]  /*06b0*/  @P3 FMUL R24, R24, 0.25 ;  /* 0x3e80000018183820 */ /* 0x000fc60000400000 */
[----:B------:R-:W-:Y:S01]  /*06c0*/  @P2 FMUL R15, R15, 0.25 ;  /* 0x3e8000000f0f2820 */ /* 0x000fe20000400000 */
[----:B--2---:R-:W-:-:S03]  /*06d0*/  FMUL R21, R18, R21 ;  /* 0x0000001512157220 */ /* 0x004fc60000400000 */
[----:B------:R-:W2:Y:S01]  /*06e0*/  MUFU.RCP R16, R16 ;  /* 0x0000001000107308 */ /* 0x000ea20000001000 */
[----:B-1----:R-:W1:Y:S01]  /*06f0*/  LDC.64 R10, c[0x0][0x218] ;  /* 0x00008600ff0a7b82 */ /* 0x002e620000000a00 */
[----:B------:R-:W-:Y:S02]  /*0700*/  FMUL R4, R21, R4 ;  /* 0x0000000415047220 */ /* 0x000fe40000400000 */
[----:B------:R-:W-:Y:S01]  /*0710*/  @P1 FMUL R17, R17, 0.25 ;  /* 0x3e80000011111820 */ /* 0x000fe20000400000 */
[----:B------:R-:W-:Y:S01]  /*0720*/  FSEL R21, R0, 1, P5 ;  /* 0x3f80000000157808 */ /* 0x000fe20002800000 */
[----:B---3--:R-:W-:Y:S02]  /*0730*/  FMUL R20, R20, R25 ;  /* 0x0000001914147220 */ /* 0x008fe40000400000 */
[----:B------:R-:W3:Y:S01]  /*0740*/  MUFU.RCP R14, R22 ;  /* 0x00000016000e7308 */ /* 0x000ee20000001000 */
[----:B------:R-:W-:Y:S01]  /*0750*/  FFMA R19, R19, R6, R4 ;  /* 0x0000000613137223 */ /* 0x000fe20000000004 */
[----:B------:R-:W-:Y:S01]  /*0760*/  FSEL R4, R0, 1, P2 ;  /* 0x3f80000000047808 */ /* 0x000fe20001000000 */
[----:B------:R-:W-:Y:S01]  /*0770*/  FMUL R5, R20, R5 ;  /* 0x0000000514057220 */ /* 0x000fe20000400000 */
[----:B--2---:R-:W-:-:S04]  /*0780*/  FMUL R16, R16, R23 ;  /* 0x0000001710107220 */ /* 0x004fc80000400000 */
[----:B------:R-:W2:Y:S01]  /*0790*/  MUFU.RCP R12, R24 ;  /* 0x00000018000c7308 */ /* 0x000ea20000001000 */
[C---:B------:R-:W-:Y:S02]  /*07a0*/  FSEL R23, R0.reuse, 1, P3 ;  /* 0x3f80000000177808 */ /* 0x040fe40001800000 */
[----:B------:R-:W-:Y:S01]  /*07b0*/  FSEL R0, R0, 1, P1 ;  /* 0x3f80000000007808 */ /* 0x000fe20000800000 */
[----:B------:R-:W-:Y:S01]  /*07c0*/  FFMA R16, R16, R7, R5 ;  /* 0x0000000710107223 */ /* 0x000fe20000000005 */
[----:B---3--:R-:W-:-:S03]  /*07d0*/  FMUL R14, R14, R21 ;  /* 0x000000150e0e7220 */ /* 0x008fc60000400000 */
[----:B------:R-:W3:Y:S01]  /*07e0*/  MUFU.RCP R15, R15 ;  /* 0x0000000f000f7308 */ /* 0x000ee20000001000 */
[----:B-1----:R-:W-:-:S04]  /*07f0*/  IMAD.WIDE R10, R13, 0x4, R10 ;  /* 0x000000040d0a7825 */ /* 0x002fc800078e020a */
[----:B------:R-:W-:Y:S01]  /*0800*/  FFMA R19, R14, R2, R19 ;  /* 0x000000020e137223 */ /* 0x000fe20000000013 */
[----:B--2---:R-:W-:Y:S02]  /*0810*/  FMUL R23, R12, R23 ;  /* 0x000000170c177220 */ /* 0x004fe40000400000 */
[----:B------:R-:W1:Y:S02]  /*0820*/  MUFU.RCP R17, R17 ;  /* 0x0000001100117308 */ /* 0x000e640000001000 */
[----:B------:R-:W-:Y:S01]  /*0830*/  FFMA R16, R23, R3, R16 ;  /* 0x0000000317107223 */ /* 0x000fe20000000010 */
[----:B---3--:R-:W-:-:S04]  /*0840*/  FMUL R4, R15, R4 ;  /* 0x000000040f047220 */ /* 0x008fc80000400000 */
[----:B------:R-:W-:Y:S01]  /*0850*/  FFMA R4, R4, R8, R19 ;  /* 0x0000000804047223 */ /* 0x000fe20000000013 */
[----:B-1----:R-:W-:-:S04]  /*0860*/  FMUL R17, R17, R0 ;  /* 0x0000000011117220 */ /* 0x002fc80000400000 */
[----:B------:R-:W-:Y:S01]  /*0870*/  FFMA R16, R17, R9, R16 ;  /* 0x0000000911107223 */ /* 0x000fe20000000010 */
[----:B------:R-:W-:Y:S06]  /*0880*/  @P0 EXIT ;  /* 0x000000000000094d */ /* 0x000fec0003800000 */
[----:B------:R-:W-:Y:S01]  /*0890*/  FMUL R4, R4, 0.25 ;  /* 0x3e80000004047820 */ /* 0x000fe20000400000 */
[----:B------:R-:W-:-:S05]  /*08a0*/  FMUL R5, R16, 0.25 ;  /* 0x3e80000010057820 */ /* 0x000fca0000400000 */
[----:B------:R-:W-:Y:S01]  /*08b0*/  STG.E.64 desc[UR4][R10.64], R4 ;  /* 0x000000040a007986 */ /* 0x000fe2000c101b04 */
[----:B------:R-:W-:Y:S05]  /*08c0*/  EXIT ;  /* 0x000000000000794d */ /* 0x000fea0003800000 */
.L_x_0:
[----:B------:R-:W-:-:S00]  /*08d0*/  BRA `(.L_x_0) ;  /* 0xfffffffc00fc7947 */ /* 0x000fc0000383ffff */
[----:B------:R-:W-:-:S00]  /*08e0*/  NOP ;  /* 0x0000000000007918 */ /* 0x000fc00000000000 */
        /* <DEDUP_REMOVED lines=9> */
.L_x_1:


//--------------------- .nv.constant0.triton_poi_fused_mean_mul_sigmoid_47 --------------------------
	.section	.nv.constant0.triton_poi_fused_mean_mul_sigmoid_47,"a",@progbits
	.sectionflags	@""
	.align	4
.nv.constant0.triton_poi_fused_mean_mul_sigmoid_47:
	.zero		548
